//
// Generated by NVIDIA NVVM Compiler
//
// Compiler Build ID: CL-36424714
// Cuda compilation tools, release 13.0, V13.0.88
// Based on NVVM 20.0.0
//

.version 9.0
.target sm_100
.address_size 64

	// .globl	_Z3priv
.extern .func  (.param .b32 func_retval0) vprintf
(
	.param .b64 vprintf_param_0,
	.param .b64 vprintf_param_1
)
;
.global .align 1 .b8 $str[7] = {72, 101, 108, 108, 111, 10};

.visible .entry _Z3priv()
{
	.reg .b32 	%r<3>;
	.reg .b64 	%rd<3>;

	mov.u64 	%rd1, $str;
	cvta.global.u64 	%rd2, %rd1;
	{ // callseq 0, 0
	.param .b64 param0;
	st.param.b64 	[param0], %rd2;
	.param .b64 param1;
	st.param.b64 	[param1], 0;
	.param .b32 retval0;
	call.uni (retval0), 
	vprintf, 
	(
	param0, 
	param1
	);
	ld.param.b32 	%r1, [retval0];
	} // callseq 0
	ret;

}


// ===== COMPILED SASS (sm_100) =====

	.target	sm_100

	.elftype	@"ET_EXEC"


//--------------------- .note.nv.tkinfo           --------------------------
	.section	.note.nv.tkinfo,"",@"SHT_NOTE"
	.sectionflags	@"SHF_NOTE_NV_TKINFO"
	.tkinfo
        /*0018*/ 	.word	0x00000002
        /*0030*/ 	.string	""
        /*0030*/ 	.string	"ptxas"
        /*0030*/ 	.string	"Cuda compilation tools, release 13.0, V13.0.88"
        /*0030*/ 	.string	"Build cuda_13.0.r13.0/compiler.36424714_0"
        /*0030*/ 	.string	"-arch sm_100 -m 64 "



//--------------------- .note.nv.cuinfo           --------------------------
	.section	.note.nv.cuinfo,"",@"SHT_NOTE"
	.sectionflags	@"SHF_NOTE_NV_CUINFO"
        /*0018*/ 	.short	0x0002
        /*001a*/ 	.short	0x0064
        /*001c*/ 	.short	0x0082
	.zero		2


//--------------------- .nv.info                  --------------------------
	.section	.nv.info,"",@"SHT_CUDA_INFO"
	.align	4


	//----- nvinfo : EIATTR_REGCOUNT
	.align		4
        /*0000*/ 	.byte	0x04, 0x2f
        /*0002*/ 	.short	(.L_2 - .L_1)
	.align		4
.L_1:
        /*0004*/ 	.word	index@(_Z3priv)
        /*0008*/ 	.word	0x00000018


	//----- nvinfo : EIATTR_FRAME_SIZE
	.align		4
.L_2:
        /*000c*/ 	.byte	0x04, 0x11
        /*000e*/ 	.short	(.L_4 - .L_3)
	.align		4
.L_3:
        /*0010*/ 	.word	index@(_Z3priv)
        /*0014*/ 	.word	0x00000000


	//----- nvinfo : EIATTR_MIN_STACK_SIZE
	.align		4
.L_4:
        /*0018*/ 	.byte	0x04, 0x12
        /*001a*/ 	.short	(.L_6 - .L_5)
	.align		4
.L_5:
        /*001c*/ 	.word	index@(_Z3priv)
        /*0020*/ 	.word	0x00000000
.L_6:


//--------------------- .nv.compat                --------------------------
	.section	.nv.compat,"",@"SHT_CUDA_COMPAT_INFO"
	.align	4
        /*0000*/ 	.byte	0x02, 0x09, 0x00, 0x00, 0x02, 0x02, 0x01, 0x00, 0x02, 0x05, 0x05, 0x00, 0x03, 0x07, 0x01, 0x01
        /*0010*/ 	.byte	0x02, 0x03, 0x00, 0x00, 0x02, 0x06, 0x01, 0x00, 0x04, 0x0b, 0x08, 0x00, 0x09, 0x00, 0x00, 0x00
        /*0020*/ 	.byte	0x00, 0x00, 0x00, 0x00


//--------------------- .nv.info._Z3priv          --------------------------
	.section	.nv.info._Z3priv,"",@"SHT_CUDA_INFO"
	.sectionflags	@""
	.align	4


	//----- nvinfo : EIATTR_CUDA_API_VERSION
	.align		4
        /*0000*/ 	.byte	0x04, 0x37
        /*0002*/ 	.short	(.L_8 - .L_7)
.L_7:
        /*0004*/ 	.word	0x00000082


	//----- nvinfo : EIATTR_SPARSE_MMA_MASK
	.align		4
.L_8:
        /*0008*/ 	.byte	0x03, 0x50
        /*000a*/ 	.short	0x0000


	//----- nvinfo : EIATTR_MAXREG_COUNT
	.align		4
        /*000c*/ 	.byte	0x03, 0x1b
        /*000e*/ 	.short	0x00ff


	//----- nvinfo : EIATTR_EXTERNS
	.align		4
        /*0010*/ 	.byte	0x04, 0x0f
        /*0012*/ 	.short	(.L_10 - .L_9)


	//   ....[0]....
	.align		4
.L_9:
        /*0014*/ 	.word	index@(vprintf)


	//----- nvinfo : EIATTR_MERCURY_ISA_VERSION
	.align		4
.L_10:
        /*0018*/ 	.byte	0x03, 0x5f
        /*001a*/ 	.short	0x0101


	//----- nvinfo : EIATTR_VRC_CTA_INIT_COUNT
	.align		4
        /*001c*/ 	.byte	0x02, 0x4a
	.zero		1
	.zero		1


	//----- nvinfo : EIATTR_SYSCALL_OFFSETS
	.align		4
        /*0020*/ 	.byte	0x04, 0x46
        /*0022*/ 	.short	(.L_12 - .L_11)


	//   ....[0]....
.L_11:
        /*0024*/ 	.word	0x00000080


	//----- nvinfo : EIATTR_EXIT_INSTR_OFFSETS
	.align		4
.L_12:
        /*0028*/ 	.byte	0x04, 0x1c
        /*002a*/ 	.short	(.L_14 - .L_13)


	//   ....[0]....
.L_13:
        /*002c*/ 	.word	0x00000090


	//----- nvinfo : EIATTR_SW_WAR
	.align		4
.L_14:
        /*0030*/ 	.byte	0x04, 0x36
        /*0032*/ 	.short	(.L_16 - .L_15)
.L_15:
        /*0034*/ 	.word	0x00000008
.L_16:


//--------------------- .nv.callgraph             --------------------------
	.section	.nv.callgraph,"",@"SHT_CUDA_CALLGRAPH"
	.align	4
	.sectionentsize	8
	.align		4
        /*0000*/ 	.word	0x00000000
	.align		4
        /*0004*/ 	.word	0xffffffff
	.align		4
        /*0008*/ 	.word	index@(_Z3priv)
	.align		4
        /*000c*/ 	.word	index@(vprintf)
	.align		4
        /*0010*/ 	.word	0x00000000
	.align		4
        /*0014*/ 	.word	0xfffffffe
	.align		4
        /*0018*/ 	.word	0x00000000
	.align		4
        /*001c*/ 	.word	0xfffffffd
	.align		4
        /*0020*/ 	.word	0x00000000
	.align		4
        /*0024*/ 	.word	0xfffffffc


//--------------------- .nv.constant4             --------------------------
	.section	.nv.constant4,"a",@progbits
	.align	8
	.align		8
.nv.constant4:
        /*0000*/ 	.dword	vprintf
	.align		8
        /*0008*/ 	.dword	$str


//--------------------- .text._Z3priv             --------------------------
	.section	.text._Z3priv,"ax",@progbits
	.align	128
        .global         _Z3priv
        .type           _Z3priv,@function
        .size           _Z3priv,(.L_x_2 - _Z3priv)
        .other          _Z3priv,@"STO_CUDA_ENTRY STV_DEFAULT"
_Z3priv:
.text._Z3priv:
[----:B------:R-:W0:Y:S01]  /*0000*/  LDC R1, c[0x0][0x37c] ;  /* 0x0000df00ff017b82 */ /* 0x000e220000000800 */
[----:B------:R-:W-:Y:S01]  /*0010*/  MOV R0, 0x0 ;  /* 0x0000000000007802 */ /* 0x000fe20000000f00 */
[----:B------:R-:W1:Y:S01]  /*0020*/  LDCU.64 UR4, c[0x4][0x8] ;  /* 0x01000100ff0477ac */ /* 0x000e620008000a00 */
[----:B------:R-:W-:-:S05]  /*0030*/  CS2R R6, SRZ ;  /* 0x0000000000067805 */ /* 0x000fca000001ff00 */
[----:B------:R2:W3:Y:S01]  /*0040*/  LDC.64 R2, c[0x4][R0] ;  /* 0x0100000000027b82 */ /* 0x0004e20000000a00 */
[----:B-1----:R-:W-:Y:S02]  /*0050*/  IMAD.U32 R4, RZ, RZ, UR4 ;  /* 0x00000004ff047e24 */ /* 0x002fe4000f8e00ff */
[----:B--2---:R-:W-:-:S07]  /*0060*/  IMAD.U32 R5, RZ, RZ, UR5 ;  /* 0x00000005ff057e24 */ /* 0x004fce000f8e00ff */
[----:B------:R-:W-:-:S07]  /*0070*/  LEPC R20, `(.L_x_0) ;  /* 0x000000001014794e */ /* 0x000fce0000000000 */
[----:B0--3--:R-:W-:Y:S05]  /*0080*/  CALL.ABS.NOINC R2 ;  /* 0x0000000002007343 */ /* 0x009fea0003c00000 */
.L_x_0:
[----:B------:R-:W-:Y:S05]  /*0090*/  EXIT ;  /* 0x000000000000794d */ /* 0x000fea0003800000 */
.L_x_1:
[----:B------:R-:W-:-:S00]  /*00a0*/  BRA `(.L_x_1) ;  /* 0xfffffffc00fc7947 */ /* 0x000fc0000383ffff */
[----:B------:R-:W-:-:S00]  /*00b0*/  NOP ;  /* 0x0000000000007918 */ /* 0x000fc00000000000 */
        /* <DEDUP_REMOVED lines=12> */
.L_x_2:


//--------------------- .nv.global.init           --------------------------
	.section	.nv.global.init,"aw",@progbits
.nv.global.init:
	.type		$str,@object
	.size		$str,(.L_0 - $str)
$str:
        /*0000*/ 	.byte	0x48, 0x65, 0x6c, 0x6c, 0x6f, 0x0a, 0x00
.L_0:


//--------------------- .nv.shared.reserved.0     --------------------------
	.section	.nv.shared.reserved.0,"aw",@nobits
	.weak		__nv_reservedSMEM_offset_0_alias
	.size		__nv_reservedSMEM_offset_0_alias, 0, 64
	.other		__nv_reservedSMEM_offset_0_alias,@"STO_CUDA_RESERVED_SHARED STV_DEFAULT"
__nv_reservedSMEM_offset_0_alias:
	.zero		0
	.zero		64


//--------------------- .nv.constant0._Z3priv     --------------------------
	.section	.nv.constant0._Z3priv,"a",@progbits
	.sectionflags	@""
	.align	4
.nv.constant0._Z3priv:
	.zero		896


//--------------------- SYMBOLS --------------------------

	.type		.nv.reservedSmem.offset0,@object
	.size		.nv.reservedSmem.offset0,0x4
	.type		vprintf,@function
